	.headerflags	@"EF_CUDA_TEXMODE_UNIFIED EF_CUDA_64BIT_ADDRESS EF_CUDA_ACCELERATORS EF_CUDA_SM90 EF_CUDA_VIRTUAL_SM(EF_CUDA_SM90)"
	.elftype	@"ET_EXEC"


//--------------------- .nv.info                  --------------------------
	.section	.nv.info,"",@"SHT_CUDA_INFO"
	.align	4


	//----- nvinfo : EIATTR_REGCOUNT
	.align		4
        /*0000*/ 	.byte	0x04, 0x2f
        /*0002*/ 	.short	(.L_1 - .L_0)
	.align		4
.L_0:
        /*0004*/ 	.word	index@(triton_per_fused_add_div_mul_rsub_sum_0)
        /*0008*/ 	.word	0x00000010


	//----- nvinfo : EIATTR_MIN_STACK_SIZE
	.align		4
.L_1:
        /*000c*/ 	.byte	0x04, 0x12
        /*000e*/ 	.short	(.L_3 - .L_2)
	.align		4
.L_2:
        /*0010*/ 	.word	index@(triton_per_fused_add_div_mul_rsub_sum_0)
        /*0014*/ 	.word	0x00000000


	//----- nvinfo : EIATTR_FRAME_SIZE
	.align		4
.L_3:
        /*0018*/ 	.byte	0x04, 0x11
        /*001a*/ 	.short	(.L_5 - .L_4)
	.align		4
.L_4:
        /*001c*/ 	.word	index@(triton_per_fused_add_div_mul_rsub_sum_0)
        /*0020*/ 	.word	0x00000000


	//----- nvinfo : EIATTR_MIN_STACK_SIZE
	.align		4
.L_5:
        /*0024*/ 	.byte	0x04, 0x12
        /*0026*/ 	.short	(.L_7 - .L_6)
	.align		4
.L_6:
        /*0028*/ 	.word	index@(triton_per_fused_add_div_mul_rsub_sum_0)
        /*002c*/ 	.word	0x00000000
.L_7:


//--------------------- .nv.info.triton_per_fused_add_div_mul_rsub_sum_0 --------------------------
	.section	.nv.info.triton_per_fused_add_div_mul_rsub_sum_0,"",@"SHT_CUDA_INFO"
	.sectionflags	@""
	.align	4


	//----- nvinfo : EIATTR_CUDA_API_VERSION
	.align		4
        /*0000*/ 	.byte	0x04, 0x37
        /*0002*/ 	.short	(.L_9 - .L_8)
.L_8:
        /*0004*/ 	.word	0x0000007c


	//----- nvinfo : EIATTR_KPARAM_INFO
	.align		4
.L_9:
        /*0008*/ 	.byte	0x04, 0x17
        /*000a*/ 	.short	(.L_11 - .L_10)
.L_10:
        /*000c*/ 	.word	0x00000000
        /*0010*/ 	.short	0x0006
        /*0012*/ 	.short	0x0030
        /*0014*/ 	.byte	0x00, 0xf0, 0x11, 0x00


	//----- nvinfo : EIATTR_KPARAM_INFO
	.align		4
.L_11:
        /*0018*/ 	.byte	0x04, 0x17
        /*001a*/ 	.short	(.L_13 - .L_12)
.L_12:
        /*001c*/ 	.word	0x00000000
        /*0020*/ 	.short	0x0005
        /*0022*/ 	.short	0x0028
        /*0024*/ 	.byte	0x00, 0xf4, 0x21, 0x00


	//----- nvinfo : EIATTR_KPARAM_INFO
	.align		4
.L_13:
        /*0028*/ 	.byte	0x04, 0x17
        /*002a*/ 	.short	(.L_15 - .L_14)
.L_14:
        /*002c*/ 	.word	0x00000000
        /*0030*/ 	.short	0x0004
        /*0032*/ 	.short	0x0020
        /*0034*/ 	.byte	0x00, 0xf4, 0x21, 0x00


	//----- nvinfo : EIATTR_KPARAM_INFO
	.align		4
.L_15:
        /*0038*/ 	.byte	0x04, 0x17
        /*003a*/ 	.short	(.L_17 - .L_16)
.L_16:
        /*003c*/ 	.word	0x00000000
        /*0040*/ 	.short	0x0003
        /*0042*/ 	.short	0x0018
        /*0044*/ 	.byte	0x00, 0xf4, 0x21, 0x00


	//----- nvinfo : EIATTR_KPARAM_INFO
	.align		4
.L_17:
        /*0048*/ 	.byte	0x04, 0x17
        /*004a*/ 	.short	(.L_19 - .L_18)
.L_18:
        /*004c*/ 	.word	0x00000000
        /*0050*/ 	.short	0x0002
        /*0052*/ 	.short	0x0010
        /*0054*/ 	.byte	0x00, 0xf4, 0x21, 0x00


	//----- nvinfo : EIATTR_KPARAM_INFO
	.align		4
.L_19:
        /*0058*/ 	.byte	0x04, 0x17
        /*005a*/ 	.short	(.L_21 - .L_20)
.L_20:
        /*005c*/ 	.word	0x00000000
        /*0060*/ 	.short	0x0001
        /*0062*/ 	.short	0x0008
        /*0064*/ 	.byte	0x00, 0xf4, 0x21, 0x00


	//----- nvinfo : EIATTR_KPARAM_INFO
	.align		4
.L_21:
        /*0068*/ 	.byte	0x04, 0x17
        /*006a*/ 	.short	(.L_23 - .L_22)
.L_22:
        /*006c*/ 	.word	0x00000000
        /*0070*/ 	.short	0x0000
        /*0072*/ 	.short	0x0000
        /*0074*/ 	.byte	0x00, 0xf4, 0x21, 0x00


	//----- nvinfo : EIATTR_SPARSE_MMA_MASK
	.align		4
.L_23:
        /*0078*/ 	.byte	0x03, 0x50
        /*007a*/ 	.short	0x0000


	//----- nvinfo : EIATTR_MAXREG_COUNT
	.align		4
        /*007c*/ 	.byte	0x03, 0x1b
        /*007e*/ 	.short	0x00ff


	//----- nvinfo : EIATTR_COOP_GROUP_MASK_REGIDS
	.align		4
        /*0080*/ 	.byte	0x04, 0x29
        /*0082*/ 	.short	(.L_25 - .L_24)


	//   ....[0]....
.L_24:
        /*0084*/ 	.word	0xffffffff


	//   ....[1]....
        /*0088*/ 	.word	0xffffffff


	//   ....[2]....
        /*008c*/ 	.word	0xffffffff


	//   ....[3]....
        /*0090*/ 	.word	0xffffffff


	//   ....[4]....
        /*0094*/ 	.word	0xffffffff


	//   ....[5]....
        /*0098*/ 	.word	0xffffffff


	//   ....[6]....
        /*009c*/ 	.word	0xffffffff


	//   ....[7]....
        /*00a0*/ 	.word	0xffffffff


	//   ....[8]....
        /*00a4*/ 	.word	0xffffffff


	//   ....[9]....
        /*00a8*/ 	.word	0xffffffff


	//   ....[10]....
        /*00ac*/ 	.word	0xffffffff


	//   ....[11]....
        /*00b0*/ 	.word	0xffffffff


	//----- nvinfo : EIATTR_COOP_GROUP_INSTR_OFFSETS
	.align		4
.L_25:
        /*00b4*/ 	.byte	0x04, 0x28
        /*00b6*/ 	.short	(.L_27 - .L_26)


	//   ....[0]....
.L_26:
        /*00b8*/ 	.word	0x00000110


	//   ....[1]....
        /*00bc*/ 	.word	0x00000130


	//   ....[2]....
        /*00c0*/ 	.word	0x00000160


	//   ....[3]....
        /*00c4*/ 	.word	0x00000170


	//   ....[4]....
        /*00c8*/ 	.word	0x00000180


	//   ....[5]....
        /*00cc*/ 	.word	0x000001b0


	//   ....[6]....
        /*00d0*/ 	.word	0x000001d0


	//   ....[7]....
        /*00d4*/ 	.word	0x000001e0


	//   ....[8]....
        /*00d8*/ 	.word	0x00000210


	//   ....[9]....
        /*00dc*/ 	.word	0x00000230


	//   ....[10]....
        /*00e0*/ 	.word	0x00000250


	//   ....[11]....
        /*00e4*/ 	.word	0x000002a0


	//----- nvinfo : EIATTR_EXIT_INSTR_OFFSETS
	.align		4
.L_27:
        /*00e8*/ 	.byte	0x04, 0x1c
        /*00ea*/ 	.short	(.L_29 - .L_28)


	//   ....[0]....
.L_28:
        /*00ec*/ 	.word	0x00000420


	//   ....[1]....
        /*00f0*/ 	.word	0x00000460


	//----- nvinfo : EIATTR_REQNTID
	.align		4
.L_29:
        /*00f4*/ 	.byte	0x04, 0x10
        /*00f6*/ 	.short	(.L_31 - .L_30)
.L_30:
        /*00f8*/ 	.word	0x00000040
        /*00fc*/ 	.word	0x00000001
        /*0100*/ 	.word	0x00000001


	//----- nvinfo : EIATTR_CBANK_PARAM_SIZE
	.align		4
.L_31:
        /*0104*/ 	.byte	0x03, 0x19
        /*0106*/ 	.short	0x0034


	//----- nvinfo : EIATTR_PARAM_CBANK
	.align		4
        /*0108*/ 	.byte	0x04, 0x0a
        /*010a*/ 	.short	(.L_33 - .L_32)
	.align		4
.L_32:
        /*010c*/ 	.word	index@(.nv.constant0.triton_per_fused_add_div_mul_rsub_sum_0)
        /*0110*/ 	.short	0x0210
        /*0112*/ 	.short	0x0034


	//----- nvinfo : EIATTR_SW_WAR
	.align		4
.L_33:
        /*0114*/ 	.byte	0x04, 0x36
        /*0116*/ 	.short	(.L_35 - .L_34)
.L_34:
        /*0118*/ 	.word	0x00000008
.L_35:


//--------------------- .nv.callgraph             --------------------------
	.section	.nv.callgraph,"",@"SHT_CUDA_CALLGRAPH"
	.align	4
	.sectionentsize	8
	.align		4
        /*0000*/ 	.word	0x00000000
	.align		4
        /*0004*/ 	.word	0xffffffff
	.align		4
        /*0008*/ 	.word	0x00000000
	.align		4
        /*000c*/ 	.word	0xfffffffe
	.align		4
        /*0010*/ 	.word	0x00000000
	.align		4
        /*0014*/ 	.word	0xfffffffd
	.align		4
        /*0018*/ 	.word	0x00000000
	.align		4
        /*001c*/ 	.word	0xfffffffc


//--------------------- .text.triton_per_fused_add_div_mul_rsub_sum_0 --------------------------
	.section	.text.triton_per_fused_add_div_mul_rsub_sum_0,"ax",@progbits
	.sectionflags	@"SHF_BARRIERS=1"
	.align	128
        .global         triton_per_fused_add_div_mul_rsub_sum_0
        .type           triton_per_fused_add_div_mul_rsub_sum_0,@function
        .size           triton_per_fused_add_div_mul_rsub_sum_0,(.L_x_1 - triton_per_fused_add_div_mul_rsub_sum_0)
        .other          triton_per_fused_add_div_mul_rsub_sum_0,@"STO_CUDA_ENTRY STV_DEFAULT"
triton_per_fused_add_div_mul_rsub_sum_0:
.text.triton_per_fused_add_div_mul_rsub_sum_0:
[----:B------:R-:W0:Y:S02]  /*0000*/  LDC R1, c[0x0][0x28] ;  /* 0x00000a00ff017b82 */ /* 0x000e240000000800 */
[----:B------:R-:W1:Y:S01]  /*0010*/  S2R R8, SR_TID.X ;  /* 0x0000000000087919 */ /* 0x000e620000002100 */
[----:B------:R-:W2:Y:S01]  /*0020*/  LDC.64 R4, c[0x0][0x228] ;  /* 0x00008a00ff047b82 */ /* 0x000ea20000000a00 */
[----:B------:R-:W-:-:S07]  /*0030*/  ULDC.64 UR4, c[0x0][0x208] ;  /* 0x0000820000047ab9 */ /* 0x000fce0000000a00 */
[----:B------:R-:W3:Y:S08]  /*0040*/  LDC.64 R6, c[0x0][0x230] ;  /* 0x00008c00ff067b82 */ /* 0x000ef00000000a00 */
[----:B------:R-:W4:Y:S01]  /*0050*/  LDC.64 R2, c[0x0][0x220] ;  /* 0x00008800ff027b82 */ /* 0x000f220000000a00 */
[----:B-1----:R-:W-:-:S05]  /*0060*/  LOP3.LUT R9, R8, 0xf, RZ, 0xc0, !PT ;  /* 0x0000000f08097812 */ /* 0x002fca00078ec0ff */
[----:B--2---:R-:W-:-:S04]  /*0070*/  IMAD.WIDE.U32 R4, R9, 0x4, R4 ;  /* 0x0000000409047825 */ /* 0x004fc800078e0004 */
[C---:B---3--:R-:W-:Y:S02]  /*0080*/  IMAD.WIDE.U32 R6, R9.reuse, 0x4, R6 ;  /* 0x0000000409067825 */ /* 0x048fe400078e0006 */
[----:B------:R-:W2:Y:S02]  /*0090*/  LDG.E R5, desc[UR4][R4.64] ;  /* 0x0000000404057981 */ /* 0x000ea4000c1e1900 */
[----:B----4-:R-:W-:Y:S02]  /*00a0*/  IMAD.WIDE.U32 R2, R9, 0x4, R2 ;  /* 0x0000000409027825 */ /* 0x010fe400078e0002 */
[----:B------:R-:W2:Y:S04]  /*00b0*/  LDG.E R6, desc[UR4][R6.64] ;  /* 0x0000000406067981 */ /* 0x000ea8000c1e1900 */
[----:B------:R-:W3:Y:S01]  /*00c0*/  LDG.E R2, desc[UR4][R2.64] ;  /* 0x0000000402027981 */ /* 0x000ee2000c1e1900 */
[----:B------:R-:W-:Y:S01]  /*00d0*/  BAR.SYNC.DEFER_BLOCKING 0x0 ;  /* 0x0000000000007b1d */ /* 0x000fe20000010000 */
[----:B------:R-:W-:Y:S01]  /*00e0*/  LOP3.LUT P4, RZ, R8, 0x3f, RZ, 0xc0, !PT ;  /* 0x0000003f08ff7812 */ /* 0x000fe2000788c0ff */
[----:B--2---:R-:W-:Y:S01]  /*00f0*/  FMUL R10, R5, R6 ;  /* 0x00000006050a7220 */ /* 0x004fe20000400000 */
[----:B---3--:R-:W-:-:S05]  /*0100*/  FMUL R9, R2, R5 ;  /* 0x0000000502097220 */ /* 0x008fca0000400000 */
[----:B------:R-:W1:Y:S01]  /*0110*/  SHFL.BFLY PT, R10, R10, 0x8, 0x1f ;  /* 0x0d001f000a0a7f89 */ /* 0x000e6200000e0000 */
[----:B------:R-:W-:-:S03]  /*0120*/  FMUL R0, R6, R9 ;  /* 0x0000000906007220 */ /* 0x000fc60000400000 */
[----:B------:R-:W2:Y:S01]  /*0130*/  SHFL.BFLY PT, R11, R9, 0x8, 0x1f ;  /* 0x0d001f00090b7f89 */ /* 0x000ea200000e0000 */
[----:B-1----:R-:W-:Y:S01]  /*0140*/  FFMA R12, R5, R6, R10 ;  /* 0x00000006050c7223 */ /* 0x002fe2000000000a */
[----:B--2---:R-:W-:-:S04]  /*0150*/  FFMA R11, R2, R5, R11 ;  /* 0x00000005020b7223 */ /* 0x004fc8000000000b */
[----:B------:R-:W1:Y:S04]  /*0160*/  SHFL.BFLY PT, R13, R12, 0x4, 0x1f ;  /* 0x0c801f000c0d7f89 */ /* 0x000e6800000e0000 */
[----:B------:R-:W2:Y:S04]  /*0170*/  SHFL.BFLY PT, R5, R0, 0x8, 0x1f ;  /* 0x0d001f0000057f89 */ /* 0x000ea800000e0000 */
[----:B------:R-:W3:Y:S01]  /*0180*/  SHFL.BFLY PT, R4, R11, 0x4, 0x1f ;  /* 0x0c801f000b047f89 */ /* 0x000ee200000e0000 */
[----:B-1----:R-:W-:Y:S01]  /*0190*/  FADD R13, R12, R13 ;  /* 0x0000000d0c0d7221 */ /* 0x002fe20000000000 */
[----:B--2---:R-:W-:-:S04]  /*01a0*/  FFMA R5, R6, R9, R5 ;  /* 0x0000000906057223 */ /* 0x004fc80000000005 */
[----:B------:R-:W1:Y:S01]  /*01b0*/  SHFL.BFLY PT, R6, R13, 0x2, 0x1f ;  /* 0x0c401f000d067f89 */ /* 0x000e6200000e0000 */
[----:B---3--:R-:W-:-:S03]  /*01c0*/  FADD R4, R11, R4 ;  /* 0x000000040b047221 */ /* 0x008fc60000000000 */
[----:B------:R-:W2:Y:S04]  /*01d0*/  SHFL.BFLY PT, R2, R5, 0x4, 0x1f ;  /* 0x0c801f0005027f89 */ /* 0x000ea800000e0000 */
[----:B------:R-:W3:Y:S01]  /*01e0*/  SHFL.BFLY PT, R3, R4, 0x2, 0x1f ;  /* 0x0c401f0004037f89 */ /* 0x000ee200000e0000 */
[----:B-1----:R-:W-:Y:S01]  /*01f0*/  FADD R9, R13, R6 ;  /* 0x000000060d097221 */ /* 0x002fe20000000000 */
[----:B--2---:R-:W-:-:S04]  /*0200*/  FADD R2, R5, R2 ;  /* 0x0000000205027221 */ /* 0x004fc80000000000 */
[----:B------:R-:W1:Y:S01]  /*0210*/  SHFL.BFLY PT, R10, R9, 0x1, 0x1f ;  /* 0x0c201f00090a7f89 */ /* 0x000e6200000e0000 */
[----:B---3--:R-:W-:-:S03]  /*0220*/  FADD R6, R4, R3 ;  /* 0x0000000304067221 */ /* 0x008fc60000000000 */
[----:B------:R-:W2:Y:S01]  /*0230*/  SHFL.BFLY PT, R3, R2, 0x2, 0x1f ;  /* 0x0c401f0002037f89 */ /* 0x000ea200000e0000 */
[----:B------:R-:W3:Y:S03]  /*0240*/  @!P4 LDC.64 R4, c[0x0][0x218] ;  /* 0x00008600ff04cb82 */ /* 0x000ee60000000a00 */
[----:B------:R-:W4:Y:S01]  /*0250*/  SHFL.BFLY PT, R7, R6, 0x1, 0x1f ;  /* 0x0c201f0006077f89 */ /* 0x000f2200000e0000 */
[----:B-1----:R-:W-:-:S04]  /*0260*/  FADD R10, R9, R10 ;  /* 0x0000000a090a7221 */ /* 0x002fc80000000000 */
[----:B------:R-:W-:Y:S01]  /*0270*/  FADD R10, R10, 9.9999999747524270788e-07 ;  /* 0x358637bd0a0a7421 */ /* 0x000fe20000000000 */
[----:B--2---:R-:W-:-:S04]  /*0280*/  FADD R3, R2, R3 ;  /* 0x0000000302037221 */ /* 0x004fc80000000000 */
[C---:B------:R-:W-:Y:S01]  /*0290*/  FSETP.GT.AND P0, PT, |R10|.reuse, 8.50705917302346158658e+37, PT ;  /* 0x7e8000000a00780b */ /* 0x040fe20003f04200 */
[----:B------:R-:W1:Y:S01]  /*02a0*/  SHFL.BFLY PT, R0, R3, 0x1, 0x1f ;  /* 0x0c201f0003007f89 */ /* 0x000e6200000e0000 */
[----:B------:R-:W-:Y:S01]  /*02b0*/  FSETP.GEU.AND P2, PT, |R10|, 1.175494350822287508e-38, PT ;  /* 0x008000000a00780b */ /* 0x000fe20003f4e200 */
[----:B----4-:R-:W-:-:S04]  /*02c0*/  FADD R7, R6, R7 ;  /* 0x0000000706077221 */ /* 0x010fc80000000000 */
[----:B------:R-:W-:-:S05]  /*02d0*/  FADD R11, R7, 9.9999999747524270788e-07 ;  /* 0x358637bd070b7421 */ /* 0x000fca0000000000 */
[C---:B------:R-:W-:Y:S01]  /*02e0*/  FSETP.GT.AND P1, PT, |R11|.reuse, 8.50705917302346158658e+37, PT ;  /* 0x7e8000000b00780b */ /* 0x040fe20003f24200 */
[----:B------:R-:W-:Y:S01]  /*02f0*/  @P0 FMUL R10, R10, 0.25 ;  /* 0x3e8000000a0a0820 */ /* 0x000fe20000400000 */
[----:B------:R-:W-:-:S03]  /*0300*/  FSETP.GEU.AND P3, PT, |R11|, 1.175494350822287508e-38, PT ;  /* 0x008000000b00780b */ /* 0x000fc60003f6e200 */
[----:B------:R-:W-:-:S06]  /*0310*/  @!P2 FMUL R10, R10, 16777216 ;  /* 0x4b8000000a0aa820 */ /* 0x000fcc0000400000 */
[----:B------:R-:W2:Y:S01]  /*0320*/  MUFU.RCP R10, R10 ;  /* 0x0000000a000a7308 */ /* 0x000ea20000001000 */
[----:B-1----:R-:W-:Y:S01]  /*0330*/  FADD R0, R3, R0 ;  /* 0x0000000003007221 */ /* 0x002fe20000000000 */
[----:B------:R-:W-:Y:S01]  /*0340*/  @P1 FMUL R11, R11, 0.25 ;  /* 0x3e8000000b0b1820 */ /* 0x000fe20000400000 */
[----:B------:R-:W1:Y:S02]  /*0350*/  @!P4 LDC.64 R2, c[0x0][0x210] ;  /* 0x00008400ff02cb82 */ /* 0x000e640000000a00 */
[----:B------:R-:W-:Y:S01]  /*0360*/  FMUL R7, R0, 0.25 ;  /* 0x3e80000000077820 */ /* 0x000fe20000400000 */
[----:B------:R-:W-:-:S04]  /*0370*/  @!P3 FMUL R11, R11, 16777216 ;  /* 0x4b8000000b0bb820 */ /* 0x000fc80000400000 */
[CC--:B------:R-:W-:Y:S02]  /*0380*/  FSEL R9, R7.reuse, R0.reuse, P0 ;  /* 0x0000000007097208 */ /* 0x0c0fe40000000000 */
[----:B------:R-:W4:Y:S01]  /*0390*/  MUFU.RCP R11, R11 ;  /* 0x0000000b000b7308 */ /* 0x000f220000001000 */
[----:B------:R-:W-:Y:S02]  /*03a0*/  FSEL R0, R7, R0, P1 ;  /* 0x0000000007007208 */ /* 0x000fe40000800000 */
[----:B------:R-:W-:-:S03]  /*03b0*/  @!P2 FMUL R9, R9, 16777216 ;  /* 0x4b8000000909a820 */ /* 0x000fc60000400000 */
[----:B------:R-:W-:Y:S01]  /*03c0*/  @!P3 FMUL R0, R0, 16777216 ;  /* 0x4b8000000000b820 */ /* 0x000fe20000400000 */
[----:B--2---:R-:W-:-:S05]  /*03d0*/  FFMA R9, R10, -R9, 1 ;  /* 0x3f8000000a097423 */ /* 0x004fca0000000809 */
[----:B-1----:R1:W-:Y:S01]  /*03e0*/  @!P4 STG.E desc[UR4][R2.64], R9 ;  /* 0x000000090200c986 */ /* 0x0023e2000c101904 */
[----:B----4-:R-:W-:Y:S01]  /*03f0*/  FFMA R0, R11, -R0, 1 ;  /* 0x3f8000000b007423 */ /* 0x010fe20000000800 */
[----:B------:R-:W-:Y:S06]  /*0400*/  BAR.SYNC.DEFER_BLOCKING 0x0 ;  /* 0x0000000000007b1d */ /* 0x000fec0000010000 */
[----:B---3--:R1:W-:Y:S01]  /*0410*/  @!P4 STG.E desc[UR4][R4.64], R0 ;  /* 0x000000000400c986 */ /* 0x0083e2000c101904 */
[----:B------:R-:W-:Y:S05]  /*0420*/  @P4 EXIT ;  /* 0x000000000000494d */ /* 0x000fea0003800000 */
[----:B-1----:R-:W0:Y:S01]  /*0430*/  LDC.64 R2, c[0x0][0x238] ;  /* 0x00008e00ff027b82 */ /* 0x002e220000000a00 */
[----:B------:R-:W-:-:S05]  /*0440*/  FFMA R9, R9, 5, R0 ;  /* 0x40a0000009097823 */ /* 0x000fca0000000000 */
[----:B0-----:R-:W-:Y:S01]  /*0450*/  STG.E desc[UR4][R2.64], R9 ;  /* 0x0000000902007986 */ /* 0x001fe2000c101904 */
[----:B------:R-:W-:Y:S05]  /*0460*/  EXIT ;  /* 0x000000000000794d */ /* 0x000fea0003800000 */
.L_x_0:
[----:B------:R-:W-:-:S00]  /*0470*/  BRA `(.L_x_0) ;  /* 0xfffffffc00fc7947 */ /* 0x000fc0000383ffff */
[----:B------:R-:W-:-:S00]  /*0480*/  NOP ;  /* 0x0000000000007918 */ /* 0x000fc00000000000 */
[----:B------:R-:W-:-:S00]  /*0490*/  NOP ;  /* 0x0000000000007918 */ /* 0x000fc00000000000 */
[----:B------:R-:W-:-:S00]  /*04a0*/  NOP ;  /* 0x0000000000007918 */ /* 0x000fc00000000000 */
[----:B------:R-:W-:-:S00]  /*04b0*/  NOP ;  /* 0x0000000000007918 */ /* 0x000fc00000000000 */
[----:B------:R-:W-:-:S00]  /*04c0*/  NOP ;  /* 0x0000000000007918 */ /* 0x000fc00000000000 */
[----:B------:R-:W-:-:S00]  /*04d0*/  NOP ;  /* 0x0000000000007918 */ /* 0x000fc00000000000 */
[----:B------:R-:W-:-:S00]  /*04e0*/  NOP ;  /* 0x0000000000007918 */ /* 0x000fc00000000000 */
[----:B------:R-:W-:-:S00]  /*04f0*/  NOP ;  /* 0x0000000000007918 */ /* 0x000fc00000000000 */
.L_x_1:


//--------------------- .nv.constant0.triton_per_fused_add_div_mul_rsub_sum_0 --------------------------
	.section	.nv.constant0.triton_per_fused_add_div_mul_rsub_sum_0,"a",@progbits
	.sectionflags	@""
	.align	4
.nv.constant0.triton_per_fused_add_div_mul_rsub_sum_0:
	.zero		580
